//
// Generated by NVIDIA NVVM Compiler
//
// Compiler Build ID: CL-36424714
// Cuda compilation tools, release 13.0, V13.0.88
// Based on NVVM 20.0.0
//

.version 9.0
.target sm_100
.address_size 64

	// .globl	sum_kernel

.visible .entry sum_kernel(
	.param .u64 .ptr .align 1 sum_kernel_param_0,
	.param .u64 .ptr .align 1 sum_kernel_param_1,
	.param .u64 .ptr .align 1 sum_kernel_param_2,
	.param .u32 sum_kernel_param_3
)
{
	.reg .pred 	%p<2>;
	.reg .b32 	%r<6>;
	.reg .b64 	%rd<10>;
	.reg .b64 	%fd<10>;

	ld.param.u64 	%rd1, [sum_kernel_param_0];
	ld.param.u64 	%rd2, [sum_kernel_param_1];
	ld.param.u64 	%rd3, [sum_kernel_param_2];
	ld.param.u32 	%r2, [sum_kernel_param_3];
	mov.u32 	%r3, %ntid.x;
	mov.u32 	%r4, %ctaid.x;
	mov.u32 	%r5, %tid.x;
	mad.lo.s32 	%r1, %r3, %r4, %r5;
	setp.ge.s32 	%p1, %r1, %r2;
	@%p1 bra 	$L__BB0_2;
	cvta.to.global.u64 	%rd4, %rd1;
	cvta.to.global.u64 	%rd5, %rd2;
	cvta.to.global.u64 	%rd6, %rd3;
	mul.wide.s32 	%rd7, %r1, 24;
	add.s64 	%rd8, %rd4, %rd7;
	ld.global.f64 	%fd1, [%rd8];
	ld.global.f64 	%fd2, [%rd5];
	add.f64 	%fd3, %fd1, %fd2;
	ld.global.f64 	%fd4, [%rd8+8];
	ld.global.f64 	%fd5, [%rd5+8];
	add.f64 	%fd6, %fd4, %fd5;
	ld.global.f64 	%fd7, [%rd8+16];
	ld.global.f64 	%fd8, [%rd5+16];
	add.f64 	%fd9, %fd7, %fd8;
	add.s64 	%rd9, %rd6, %rd7;
	st.global.f64 	[%rd9], %fd3;
	st.global.f64 	[%rd9+8], %fd6;
	st.global.f64 	[%rd9+16], %fd9;
$L__BB0_2:
	ret;

}


// ===== COMPILED SASS (sm_100) =====

	.target	sm_100

	.elftype	@"ET_EXEC"


//--------------------- .note.nv.tkinfo           --------------------------
	.section	.note.nv.tkinfo,"",@"SHT_NOTE"
	.sectionflags	@"SHF_NOTE_NV_TKINFO"
	.tkinfo
        /*0018*/ 	.word	0x00000002
        /*0030*/ 	.string	""
        /*0030*/ 	.string	"ptxas"
        /*0030*/ 	.string	"Cuda compilation tools, release 13.0, V13.0.88"
        /*0030*/ 	.string	"Build cuda_13.0.r13.0/compiler.36424714_0"
        /*0030*/ 	.string	"-arch sm_100 -m 64 "



//--------------------- .note.nv.cuinfo           --------------------------
	.section	.note.nv.cuinfo,"",@"SHT_NOTE"
	.sectionflags	@"SHF_NOTE_NV_CUINFO"
        /*0018*/ 	.short	0x0002
        /*001a*/ 	.short	0x0064
        /*001c*/ 	.short	0x0082
	.zero		2


//--------------------- .nv.info                  --------------------------
	.section	.nv.info,"",@"SHT_CUDA_INFO"
	.align	4


	//----- nvinfo : EIATTR_REGCOUNT
	.align		4
        /*0000*/ 	.byte	0x04, 0x2f
        /*0002*/ 	.short	(.L_1 - .L_0)
	.align		4
.L_0:
        /*0004*/ 	.word	index@(sum_kernel)
        /*0008*/ 	.word	0x00000018


	//----- nvinfo : EIATTR_FRAME_SIZE
	.align		4
.L_1:
        /*000c*/ 	.byte	0x04, 0x11
        /*000e*/ 	.short	(.L_3 - .L_2)
	.align		4
.L_2:
        /*0010*/ 	.word	index@(sum_kernel)
        /*0014*/ 	.word	0x00000000


	//----- nvinfo : EIATTR_MIN_STACK_SIZE
	.align		4
.L_3:
        /*0018*/ 	.byte	0x04, 0x12
        /*001a*/ 	.short	(.L_5 - .L_4)
	.align		4
.L_4:
        /*001c*/ 	.word	index@(sum_kernel)
        /*0020*/ 	.word	0x00000000
.L_5:


//--------------------- .nv.compat                --------------------------
	.section	.nv.compat,"",@"SHT_CUDA_COMPAT_INFO"
	.align	4
        /*0000*/ 	.byte	0x02, 0x09, 0x00, 0x00, 0x02, 0x02, 0x01, 0x00, 0x02, 0x05, 0x05, 0x00, 0x03, 0x07, 0x01, 0x01
        /*0010*/ 	.byte	0x02, 0x03, 0x00, 0x00, 0x02, 0x06, 0x01, 0x00, 0x04, 0x0b, 0x08, 0x00, 0x01, 0x00, 0x00, 0x00
        /*0020*/ 	.byte	0x00, 0x00, 0x00, 0x00


//--------------------- .nv.info.sum_kernel       --------------------------
	.section	.nv.info.sum_kernel,"",@"SHT_CUDA_INFO"
	.sectionflags	@""
	.align	4


	//----- nvinfo : EIATTR_CUDA_API_VERSION
	.align		4
        /*0000*/ 	.byte	0x04, 0x37
        /*0002*/ 	.short	(.L_7 - .L_6)
.L_6:
        /*0004*/ 	.word	0x00000082


	//----- nvinfo : EIATTR_KPARAM_INFO
	.align		4
.L_7:
        /*0008*/ 	.byte	0x04, 0x17
        /*000a*/ 	.short	(.L_9 - .L_8)
.L_8:
        /*000c*/ 	.word	0x00000000
        /*0010*/ 	.short	0x0003
        /*0012*/ 	.short	0x0018
        /*0014*/ 	.byte	0x00, 0xf0, 0x11, 0x00


	//----- nvinfo : EIATTR_KPARAM_INFO
	.align		4
.L_9:
        /*0018*/ 	.byte	0x04, 0x17
        /*001a*/ 	.short	(.L_11 - .L_10)
.L_10:
        /*001c*/ 	.word	0x00000000
        /*0020*/ 	.short	0x0002
        /*0022*/ 	.short	0x0010
        /*0024*/ 	.byte	0x00, 0xf5, 0x21, 0x00


	//----- nvinfo : EIATTR_KPARAM_INFO
	.align		4
.L_11:
        /*0028*/ 	.byte	0x04, 0x17
        /*002a*/ 	.short	(.L_13 - .L_12)
.L_12:
        /*002c*/ 	.word	0x00000000
        /*0030*/ 	.short	0x0001
        /*0032*/ 	.short	0x0008
        /*0034*/ 	.byte	0x00, 0xf5, 0x21, 0x00


	//----- nvinfo : EIATTR_KPARAM_INFO
	.align		4
.L_13:
        /*0038*/ 	.byte	0x04, 0x17
        /*003a*/ 	.short	(.L_15 - .L_14)
.L_14:
        /*003c*/ 	.word	0x00000000
        /*0040*/ 	.short	0x0000
        /*0042*/ 	.short	0x0000
        /*0044*/ 	.byte	0x00, 0xf5, 0x21, 0x00


	//----- nvinfo : EIATTR_SPARSE_MMA_MASK
	.align		4
.L_15:
        /*0048*/ 	.byte	0x03, 0x50
        /*004a*/ 	.short	0x0000


	//----- nvinfo : EIATTR_MAXREG_COUNT
	.align		4
        /*004c*/ 	.byte	0x03, 0x1b
        /*004e*/ 	.short	0x00ff


	//----- nvinfo : EIATTR_MERCURY_ISA_VERSION
	.align		4
        /*0050*/ 	.byte	0x03, 0x5f
        /*0052*/ 	.short	0x0101


	//----- nvinfo : EIATTR_VRC_CTA_INIT_COUNT
	.align		4
        /*0054*/ 	.byte	0x02, 0x4a
	.zero		1
	.zero		1


	//----- nvinfo : EIATTR_EXIT_INSTR_OFFSETS
	.align		4
        /*0058*/ 	.byte	0x04, 0x1c
        /*005a*/ 	.short	(.L_17 - .L_16)


	//   ....[0]....
.L_16:
        /*005c*/ 	.word	0x00000070


	//   ....[1]....
        /*0060*/ 	.word	0x000001a0


	//----- nvinfo : EIATTR_CBANK_PARAM_SIZE
	.align		4
.L_17:
        /*0064*/ 	.byte	0x03, 0x19
        /*0066*/ 	.short	0x001c


	//----- nvinfo : EIATTR_PARAM_CBANK
	.align		4
        /*0068*/ 	.byte	0x04, 0x0a
        /*006a*/ 	.short	(.L_19 - .L_18)
	.align		4
.L_18:
        /*006c*/ 	.word	index@(.nv.constant0.sum_kernel)
        /*0070*/ 	.short	0x0380
        /*0072*/ 	.short	0x001c


	//----- nvinfo : EIATTR_SW_WAR
	.align		4
.L_19:
        /*0074*/ 	.byte	0x04, 0x36
        /*0076*/ 	.short	(.L_21 - .L_20)
.L_20:
        /*0078*/ 	.word	0x00000008
.L_21:


//--------------------- .nv.callgraph             --------------------------
	.section	.nv.callgraph,"",@"SHT_CUDA_CALLGRAPH"
	.align	4
	.sectionentsize	8
	.align		4
        /*0000*/ 	.word	0x00000000
	.align		4
        /*0004*/ 	.word	0xffffffff
	.align		4
        /*0008*/ 	.word	0x00000000
	.align		4
        /*000c*/ 	.word	0xfffffffe
	.align		4
        /*0010*/ 	.word	0x00000000
	.align		4
        /*0014*/ 	.word	0xfffffffd
	.align		4
        /*0018*/ 	.word	0x00000000
	.align		4
        /*001c*/ 	.word	0xfffffffc


//--------------------- .text.sum_kernel          --------------------------
	.section	.text.sum_kernel,"ax",@progbits
	.align	128
        .global         sum_kernel
        .type           sum_kernel,@function
        .size           sum_kernel,(.L_x_1 - sum_kernel)
        .other          sum_kernel,@"STO_CUDA_ENTRY STV_DEFAULT"
sum_kernel:
.text.sum_kernel:
[----:B------:R-:W-:Y:S01]  /*0000*/  LDC R1, c[0x0][0x37c] ;  /* 0x0000df00ff017b82 */ /* 0x000fe20000000800 */
[----:B------:R-:W0:Y:S01]  /*0010*/  S2R R21, SR_CTAID.X ;  /* 0x0000000000157919 */ /* 0x000e220000002500 */
[----:B------:R-:W0:Y:S01]  /*0020*/  LDCU UR4, c[0x0][0x360] ;  /* 0x00006c00ff0477ac */ /* 0x000e220008000800 */
[----:B------:R-:W0:Y:S01]  /*0030*/  S2R R0, SR_TID.X ;  /* 0x0000000000007919 */ /* 0x000e220000002100 */
[----:B------:R-:W1:Y:S01]  /*0040*/  LDCU UR5, c[0x0][0x398] ;  /* 0x00007300ff0577ac */ /* 0x000e620008000800 */
[----:B0-----:R-:W-:-:S05]  /*0050*/  IMAD R21, R21, UR4, R0 ;  /* 0x0000000415157c24 */ /* 0x001fca000f8e0200 */
[----:B-1----:R-:W-:-:S13]  /*0060*/  ISETP.GE.AND P0, PT, R21, UR5, PT ;  /* 0x0000000515007c0c */ /* 0x002fda000bf06270 */
[----:B------:R-:W-:Y:S05]  /*0070*/  @P0 EXIT ;  /* 0x000000000000094d */ /* 0x000fea0003800000 */
[----:B------:R-:W0:Y:S01]  /*0080*/  LDC.64 R2, c[0x0][0x380] ;  /* 0x0000e000ff027b82 */ /* 0x000e220000000a00 */
[----:B------:R-:W1:Y:S07]  /*0090*/  LDCU.64 UR4, c[0x0][0x358] ;  /* 0x00006b00ff0477ac */ /* 0x000e6e0008000a00 */
[----:B------:R-:W2:Y:S08]  /*00a0*/  LDC.64 R6, c[0x0][0x388] ;  /* 0x0000e200ff067b82 */ /* 0x000eb00000000a00 */
[----:B------:R-:W3:Y:S01]  /*00b0*/  LDC.64 R18, c[0x0][0x390] ;  /* 0x0000e400ff127b82 */ /* 0x000ee20000000a00 */
[----:B0-----:R-:W-:-:S05]  /*00c0*/  IMAD.WIDE R2, R21, 0x18, R2 ;  /* 0x0000001815027825 */ /* 0x001fca00078e0202 */
[----:B-1----:R-:W4:Y:S04]  /*00d0*/  LDG.E.64 R4, desc[UR4][R2.64] ;  /* 0x0000000402047981 */ /* 0x002f28000c1e1b00 */
[----:B--2---:R-:W4:Y:S04]  /*00e0*/  LDG.E.64 R8, desc[UR4][R6.64] ;  /* 0x0000000406087981 */ /* 0x004f28000c1e1b00 */
[----:B------:R-:W2:Y:S04]  /*00f0*/  LDG.E.64 R12, desc[UR4][R6.64+0x8] ;  /* 0x00000804060c7981 */ /* 0x000ea8000c1e1b00 */
[----:B------:R-:W5:Y:S04]  /*0100*/  LDG.E.64 R16, desc[UR4][R6.64+0x10] ;  /* 0x0000100406107981 */ /* 0x000f68000c1e1b00 */
[----:B------:R-:W2:Y:S04]  /*0110*/  LDG.E.64 R10, desc[UR4][R2.64+0x8] ;  /* 0x00000804020a7981 */ /* 0x000ea8000c1e1b00 */
[----:B------:R-:W5:Y:S01]  /*0120*/  LDG.E.64 R14, desc[UR4][R2.64+0x10] ;  /* 0x00001004020e7981 */ /* 0x000f62000c1e1b00 */
[----:B----4-:R-:W-:Y:S01]  /*0130*/  DADD R4, R4, R8 ;  /* 0x0000000004047229 */ /* 0x010fe20000000008 */
[----:B---3--:R-:W-:Y:S01]  /*0140*/  IMAD.WIDE R8, R21, 0x18, R18 ;  /* 0x0000001815087825 */ /* 0x008fe200078e0212 */
[----:B--2---:R-:W-:-:S02]  /*0150*/  DADD R10, R10, R12 ;  /* 0x000000000a0a7229 */ /* 0x004fc4000000000c */
[----:B-----5:R-:W-:-:S03]  /*0160*/  DADD R14, R14, R16 ;  /* 0x000000000e0e7229 */ /* 0x020fc60000000010 */
[----:B------:R-:W-:Y:S04]  /*0170*/  STG.E.64 desc[UR4][R8.64], R4 ;  /* 0x0000000408007986 */ /* 0x000fe8000c101b04 */
[----:B------:R-:W-:Y:S04]  /*0180*/  STG.E.64 desc[UR4][R8.64+0x8], R10 ;  /* 0x0000080a08007986 */ /* 0x000fe8000c101b04 */
[----:B------:R-:W-:Y:S01]  /*0190*/  STG.E.64 desc[UR4][R8.64+0x10], R14 ;  /* 0x0000100e08007986 */ /* 0x000fe2000c101b04 */
[----:B------:R-:W-:Y:S05]  /*01a0*/  EXIT ;  /* 0x000000000000794d */ /* 0x000fea0003800000 */
.L_x_0:
[----:B------:R-:W-:-:S00]  /*01b0*/  BRA `(.L_x_0) ;  /* 0xfffffffc00fc7947 */ /* 0x000fc0000383ffff */
[----:B------:R-:W-:-:S00]  /*01c0*/  NOP ;  /* 0x0000000000007918 */ /* 0x000fc00000000000 */
        /* <DEDUP_REMOVED lines=11> */
.L_x_1:


//--------------------- .nv.shared.reserved.0     --------------------------
	.section	.nv.shared.reserved.0,"aw",@nobits
	.weak		__nv_reservedSMEM_offset_0_alias
	.size		__nv_reservedSMEM_offset_0_alias, 0, 64
	.other		__nv_reservedSMEM_offset_0_alias,@"STO_CUDA_RESERVED_SHARED STV_DEFAULT"
__nv_reservedSMEM_offset_0_alias:
	.zero		0
	.zero		64


//--------------------- .nv.constant0.sum_kernel  --------------------------
	.section	.nv.constant0.sum_kernel,"a",@progbits
	.sectionflags	@""
	.align	4
.nv.constant0.sum_kernel:
	.zero		924


//--------------------- SYMBOLS --------------------------

	.type		.nv.reservedSmem.offset0,@object
	.size		.nv.reservedSmem.offset0,0x4
